//
// Generated by NVIDIA NVVM Compiler
//
// Compiler Build ID: CL-36424714
// Cuda compilation tools, release 13.0, V13.0.88
// Based on NVVM 20.0.0
//

.version 9.0
.target sm_100
.address_size 64

	// .globl	_Z9matrixMulPKiS0_Pii

.visible .entry _Z9matrixMulPKiS0_Pii(
	.param .u64 .ptr .align 1 _Z9matrixMulPKiS0_Pii_param_0,
	.param .u64 .ptr .align 1 _Z9matrixMulPKiS0_Pii_param_1,
	.param .u64 .ptr .align 1 _Z9matrixMulPKiS0_Pii_param_2,
	.param .u32 _Z9matrixMulPKiS0_Pii_param_3
)
{
	.reg .pred 	%p<12>;
	.reg .b32 	%r<134>;
	.reg .b64 	%rd<77>;

	ld.param.u64 	%rd10, [_Z9matrixMulPKiS0_Pii_param_0];
	ld.param.u64 	%rd11, [_Z9matrixMulPKiS0_Pii_param_1];
	ld.param.u64 	%rd12, [_Z9matrixMulPKiS0_Pii_param_2];
	ld.param.u32 	%r49, [_Z9matrixMulPKiS0_Pii_param_3];
	cvta.to.global.u64 	%rd1, %rd11;
	cvta.to.global.u64 	%rd2, %rd10;
	cvta.to.global.u64 	%rd13, %rd12;
	mov.u32 	%r1, %ctaid.y;
	mov.u32 	%r2, %ntid.y;
	mul.lo.s32 	%r3, %r1, %r2;
	mov.u32 	%r4, %tid.y;
	add.s32 	%r5, %r3, %r4;
	mov.u32 	%r50, %ctaid.x;
	mov.u32 	%r51, %ntid.x;
	mov.u32 	%r52, %tid.x;
	mad.lo.s32 	%r6, %r50, %r51, %r52;
	mad.lo.s32 	%r53, %r49, %r5, %r6;
	mul.wide.s32 	%rd14, %r53, 4;
	add.s64 	%rd3, %rd13, %rd14;
	mov.b32 	%r54, 0;
	st.global.u32 	[%rd3], %r54;
	max.s32 	%r55, %r5, %r6;
	setp.ge.s32 	%p1, %r55, %r49;
	setp.lt.s32 	%p2, %r49, 1;
	or.pred  	%p3, %p1, %p2;
	@%p3 bra 	$L__BB0_12;
	and.b32  	%r7, %r49, 7;
	setp.lt.u32 	%p4, %r49, 8;
	mov.b32 	%r128, 0;
	mov.u32 	%r131, %r128;
	@%p4 bra 	$L__BB0_4;
	and.b32  	%r58, %r49, 2147483640;
	neg.s32 	%r126, %r58;
	shl.b32 	%r9, %r49, 3;
	mul.wide.u32 	%rd15, %r49, 12;
	add.s64 	%rd4, %rd1, %rd15;
	mul.wide.u32 	%rd16, %r49, 16;
	add.s64 	%rd5, %rd1, %rd16;
	mul.wide.u32 	%rd17, %r49, 24;
	add.s64 	%rd6, %rd1, %rd17;
	add.s32 	%r59, %r4, %r49;
	add.s32 	%r124, %r59, %r3;
	shl.b32 	%r60, %r49, 1;
	add.s32 	%r123, %r5, %r60;
	mad.lo.s32 	%r122, %r49, 3, %r5;
	shl.b32 	%r61, %r49, 2;
	add.s32 	%r121, %r5, %r61;
	mad.lo.s32 	%r120, %r49, 5, %r5;
	mad.lo.s32 	%r119, %r49, 6, %r5;
	mad.lo.s32 	%r118, %r49, 7, %r5;
	mul.wide.u32 	%rd18, %r2, %r1;
	cvt.u64.u32 	%rd19, %r4;
	add.s64 	%rd20, %rd18, %rd19;
	shl.b64 	%rd21, %rd20, 2;
	add.s64 	%rd76, %rd2, %rd21;
	mov.b32 	%r128, 0;
	mov.u32 	%r125, %r6;
$L__BB0_3:
	.pragma "nounroll";
	and.b32  	%r131, %r49, 2147483640;
	mul.wide.s32 	%rd22, %r125, 4;
	mul.wide.u32 	%rd23, %r49, 4;
	add.s64 	%rd24, %rd1, %rd22;
	add.s64 	%rd25, %rd24, %rd23;
	mul.wide.u32 	%rd26, %r49, 8;
	add.s64 	%rd27, %rd24, %rd26;
	add.s64 	%rd28, %rd4, %rd22;
	add.s64 	%rd29, %rd5, %rd22;
	mul.wide.u32 	%rd30, %r49, 20;
	add.s64 	%rd31, %rd24, %rd30;
	add.s64 	%rd32, %rd6, %rd22;
	mul.wide.u32 	%rd33, %r49, 28;
	add.s64 	%rd34, %rd24, %rd33;
	ld.global.u32 	%r62, [%rd76];
	ld.global.u32 	%r63, [%rd24];
	mad.lo.s32 	%r64, %r63, %r62, %r128;
	st.global.u32 	[%rd3], %r64;
	mul.wide.u32 	%rd35, %r124, 4;
	add.s64 	%rd36, %rd2, %rd35;
	ld.global.u32 	%r65, [%rd36];
	ld.global.u32 	%r66, [%rd25];
	mad.lo.s32 	%r67, %r66, %r65, %r64;
	st.global.u32 	[%rd3], %r67;
	mul.wide.u32 	%rd37, %r123, 4;
	add.s64 	%rd38, %rd2, %rd37;
	ld.global.u32 	%r68, [%rd38];
	ld.global.u32 	%r69, [%rd27];
	mad.lo.s32 	%r70, %r69, %r68, %r67;
	st.global.u32 	[%rd3], %r70;
	mul.wide.u32 	%rd39, %r122, 4;
	add.s64 	%rd40, %rd2, %rd39;
	ld.global.u32 	%r71, [%rd40];
	ld.global.u32 	%r72, [%rd28];
	mad.lo.s32 	%r73, %r72, %r71, %r70;
	st.global.u32 	[%rd3], %r73;
	mul.wide.u32 	%rd41, %r121, 4;
	add.s64 	%rd42, %rd2, %rd41;
	ld.global.u32 	%r74, [%rd42];
	ld.global.u32 	%r75, [%rd29];
	mad.lo.s32 	%r76, %r75, %r74, %r73;
	st.global.u32 	[%rd3], %r76;
	mul.wide.u32 	%rd43, %r120, 4;
	add.s64 	%rd44, %rd2, %rd43;
	ld.global.u32 	%r77, [%rd44];
	ld.global.u32 	%r78, [%rd31];
	mad.lo.s32 	%r79, %r78, %r77, %r76;
	st.global.u32 	[%rd3], %r79;
	mul.wide.u32 	%rd45, %r119, 4;
	add.s64 	%rd46, %rd2, %rd45;
	ld.global.u32 	%r80, [%rd46];
	ld.global.u32 	%r81, [%rd32];
	mad.lo.s32 	%r82, %r81, %r80, %r79;
	st.global.u32 	[%rd3], %r82;
	mul.wide.u32 	%rd47, %r118, 4;
	add.s64 	%rd48, %rd2, %rd47;
	ld.global.u32 	%r83, [%rd48];
	ld.global.u32 	%r84, [%rd34];
	mad.lo.s32 	%r128, %r84, %r83, %r82;
	st.global.u32 	[%rd3], %r128;
	add.s32 	%r126, %r126, 8;
	add.s32 	%r125, %r125, %r9;
	add.s32 	%r124, %r124, %r9;
	add.s32 	%r123, %r123, %r9;
	add.s32 	%r122, %r122, %r9;
	add.s32 	%r121, %r121, %r9;
	add.s32 	%r120, %r120, %r9;
	add.s32 	%r119, %r119, %r9;
	add.s32 	%r118, %r118, %r9;
	mul.wide.u32 	%rd49, %r9, 4;
	add.s64 	%rd76, %rd76, %rd49;
	setp.ne.s32 	%p5, %r126, 0;
	@%p5 bra 	$L__BB0_3;
$L__BB0_4:
	setp.eq.s32 	%p6, %r7, 0;
	@%p6 bra 	$L__BB0_12;
	and.b32  	%r40, %r49, 3;
	setp.lt.u32 	%p7, %r7, 4;
	@%p7 bra 	$L__BB0_7;
	mul.lo.s32 	%r85, %r131, %r49;
	add.s32 	%r86, %r85, %r5;
	mul.wide.u32 	%rd50, %r86, 4;
	add.s64 	%rd51, %rd2, %rd50;
	ld.global.u32 	%r87, [%rd51];
	add.s32 	%r88, %r85, %r6;
	mul.wide.s32 	%rd52, %r88, 4;
	add.s64 	%rd53, %rd1, %rd52;
	ld.global.u32 	%r89, [%rd53];
	mad.lo.s32 	%r90, %r89, %r87, %r128;
	st.global.u32 	[%rd3], %r90;
	add.s32 	%r91, %r86, %r49;
	mul.wide.u32 	%rd54, %r91, 4;
	add.s64 	%rd55, %rd2, %rd54;
	ld.global.u32 	%r92, [%rd55];
	mul.wide.u32 	%rd56, %r49, 4;
	add.s64 	%rd57, %rd53, %rd56;
	ld.global.u32 	%r93, [%rd57];
	mad.lo.s32 	%r94, %r93, %r92, %r90;
	st.global.u32 	[%rd3], %r94;
	add.s32 	%r95, %r91, %r49;
	mul.wide.u32 	%rd58, %r95, 4;
	add.s64 	%rd59, %rd2, %rd58;
	ld.global.u32 	%r96, [%rd59];
	add.s64 	%rd60, %rd57, %rd56;
	ld.global.u32 	%r97, [%rd60];
	mad.lo.s32 	%r98, %r97, %r96, %r94;
	st.global.u32 	[%rd3], %r98;
	add.s32 	%r99, %r95, %r49;
	mul.wide.u32 	%rd61, %r99, 4;
	add.s64 	%rd62, %rd2, %rd61;
	ld.global.u32 	%r100, [%rd62];
	add.s64 	%rd63, %rd60, %rd56;
	ld.global.u32 	%r101, [%rd63];
	mad.lo.s32 	%r128, %r101, %r100, %r98;
	st.global.u32 	[%rd3], %r128;
	add.s32 	%r131, %r131, 4;
$L__BB0_7:
	setp.eq.s32 	%p8, %r40, 0;
	@%p8 bra 	$L__BB0_12;
	setp.eq.s32 	%p9, %r40, 1;
	@%p9 bra 	$L__BB0_10;
	mul.lo.s32 	%r102, %r131, %r49;
	add.s32 	%r103, %r102, %r5;
	mul.wide.u32 	%rd64, %r103, 4;
	add.s64 	%rd65, %rd2, %rd64;
	ld.global.u32 	%r104, [%rd65];
	add.s32 	%r105, %r102, %r6;
	mul.wide.s32 	%rd66, %r105, 4;
	add.s64 	%rd67, %rd1, %rd66;
	ld.global.u32 	%r106, [%rd67];
	mad.lo.s32 	%r107, %r106, %r104, %r128;
	st.global.u32 	[%rd3], %r107;
	add.s32 	%r108, %r103, %r49;
	mul.wide.u32 	%rd68, %r108, 4;
	add.s64 	%rd69, %rd2, %rd68;
	ld.global.u32 	%r109, [%rd69];
	mul.wide.u32 	%rd70, %r49, 4;
	add.s64 	%rd71, %rd67, %rd70;
	ld.global.u32 	%r110, [%rd71];
	mad.lo.s32 	%r128, %r110, %r109, %r107;
	st.global.u32 	[%rd3], %r128;
	add.s32 	%r131, %r131, 2;
$L__BB0_10:
	and.b32  	%r111, %r49, 1;
	setp.eq.b32 	%p10, %r111, 1;
	not.pred 	%p11, %p10;
	@%p11 bra 	$L__BB0_12;
	mul.lo.s32 	%r112, %r131, %r49;
	add.s32 	%r113, %r112, %r5;
	mul.wide.u32 	%rd72, %r113, 4;
	add.s64 	%rd73, %rd2, %rd72;
	ld.global.u32 	%r114, [%rd73];
	add.s32 	%r115, %r112, %r6;
	mul.wide.s32 	%rd74, %r115, 4;
	add.s64 	%rd75, %rd1, %rd74;
	ld.global.u32 	%r116, [%rd75];
	mad.lo.s32 	%r117, %r116, %r114, %r128;
	st.global.u32 	[%rd3], %r117;
$L__BB0_12:
	ret;

}


// ===== COMPILED SASS (sm_100) =====

	.target	sm_100

	.elftype	@"ET_EXEC"


//--------------------- .note.nv.tkinfo           --------------------------
	.section	.note.nv.tkinfo,"",@"SHT_NOTE"
	.sectionflags	@"SHF_NOTE_NV_TKINFO"
	.tkinfo
        /*0018*/ 	.word	0x00000002
        /*0030*/ 	.string	""
        /*0030*/ 	.string	"ptxas"
        /*0030*/ 	.string	"Cuda compilation tools, release 13.0, V13.0.88"
        /*0030*/ 	.string	"Build cuda_13.0.r13.0/compiler.36424714_0"
        /*0030*/ 	.string	"-arch sm_100 -m 64 "



//--------------------- .note.nv.cuinfo           --------------------------
	.section	.note.nv.cuinfo,"",@"SHT_NOTE"
	.sectionflags	@"SHF_NOTE_NV_CUINFO"
        /*0018*/ 	.short	0x0002
        /*001a*/ 	.short	0x0064
        /*001c*/ 	.short	0x0082
	.zero		2


//--------------------- .nv.info                  --------------------------
	.section	.nv.info,"",@"SHT_CUDA_INFO"
	.align	4


	//----- nvinfo : EIATTR_REGCOUNT
	.align		4
        /*0000*/ 	.byte	0x04, 0x2f
        /*0002*/ 	.short	(.L_1 - .L_0)
	.align		4
.L_0:
        /*0004*/ 	.word	index@(_Z9matrixMulPKiS0_Pii)
        /*0008*/ 	.word	0x00000020


	//----- nvinfo : EIATTR_FRAME_SIZE
	.align		4
.L_1:
        /*000c*/ 	.byte	0x04, 0x11
        /*000e*/ 	.short	(.L_3 - .L_2)
	.align		4
.L_2:
        /*0010*/ 	.word	index@(_Z9matrixMulPKiS0_Pii)
        /*0014*/ 	.word	0x00000000


	//----- nvinfo : EIATTR_MIN_STACK_SIZE
	.align		4
.L_3:
        /*0018*/ 	.byte	0x04, 0x12
        /*001a*/ 	.short	(.L_5 - .L_4)
	.align		4
.L_4:
        /*001c*/ 	.word	index@(_Z9matrixMulPKiS0_Pii)
        /*0020*/ 	.word	0x00000000
.L_5:


//--------------------- .nv.compat                --------------------------
	.section	.nv.compat,"",@"SHT_CUDA_COMPAT_INFO"
	.align	4
        /*0000*/ 	.byte	0x02, 0x09, 0x00, 0x00, 0x02, 0x02, 0x01, 0x00, 0x02, 0x05, 0x05, 0x00, 0x03, 0x07, 0x01, 0x01
        /*0010*/ 	.byte	0x02, 0x03, 0x00, 0x00, 0x02, 0x06, 0x01, 0x00, 0x04, 0x0b, 0x08, 0x00, 0x09, 0x00, 0x00, 0x00
        /*0020*/ 	.byte	0x00, 0x00, 0x00, 0x00


//--------------------- .nv.info._Z9matrixMulPKiS0_Pii --------------------------
	.section	.nv.info._Z9matrixMulPKiS0_Pii,"",@"SHT_CUDA_INFO"
	.sectionflags	@""
	.align	4


	//----- nvinfo : EIATTR_CUDA_API_VERSION
	.align		4
        /*0000*/ 	.byte	0x04, 0x37
        /*0002*/ 	.short	(.L_7 - .L_6)
.L_6:
        /*0004*/ 	.word	0x00000082


	//----- nvinfo : EIATTR_KPARAM_INFO
	.align		4
.L_7:
        /*0008*/ 	.byte	0x04, 0x17
        /*000a*/ 	.short	(.L_9 - .L_8)
.L_8:
        /*000c*/ 	.word	0x00000000
        /*0010*/ 	.short	0x0003
        /*0012*/ 	.short	0x0018
        /*0014*/ 	.byte	0x00, 0xf0, 0x11, 0x00


	//----- nvinfo : EIATTR_KPARAM_INFO
	.align		4
.L_9:
        /*0018*/ 	.byte	0x04, 0x17
        /*001a*/ 	.short	(.L_11 - .L_10)
.L_10:
        /*001c*/ 	.word	0x00000000
        /*0020*/ 	.short	0x0002
        /*0022*/ 	.short	0x0010
        /*0024*/ 	.byte	0x00, 0xf5, 0x21, 0x00


	//----- nvinfo : EIATTR_KPARAM_INFO
	.align		4
.L_11:
        /*0028*/ 	.byte	0x04, 0x17
        /*002a*/ 	.short	(.L_13 - .L_12)
.L_12:
        /*002c*/ 	.word	0x00000000
        /*0030*/ 	.short	0x0001
        /*0032*/ 	.short	0x0008
        /*0034*/ 	.byte	0x00, 0xf5, 0x21, 0x00


	//----- nvinfo : EIATTR_KPARAM_INFO
	.align		4
.L_13:
        /*0038*/ 	.byte	0x04, 0x17
        /*003a*/ 	.short	(.L_15 - .L_14)
.L_14:
        /*003c*/ 	.word	0x00000000
        /*0040*/ 	.short	0x0000
        /*0042*/ 	.short	0x0000
        /*0044*/ 	.byte	0x00, 0xf5, 0x21, 0x00


	//----- nvinfo : EIATTR_SPARSE_MMA_MASK
	.align		4
.L_15:
        /*0048*/ 	.byte	0x03, 0x50
        /*004a*/ 	.short	0x0000


	//----- nvinfo : EIATTR_MAXREG_COUNT
	.align		4
        /*004c*/ 	.byte	0x03, 0x1b
        /*004e*/ 	.short	0x00ff


	//----- nvinfo : EIATTR_MERCURY_ISA_VERSION
	.align		4
        /*0050*/ 	.byte	0x03, 0x5f
        /*0052*/ 	.short	0x0101


	//----- nvinfo : EIATTR_VRC_CTA_INIT_COUNT
	.align		4
        /*0054*/ 	.byte	0x02, 0x4a
	.zero		1
	.zero		1


	//----- nvinfo : EIATTR_EXIT_INSTR_OFFSETS
	.align		4
        /*0058*/ 	.byte	0x04, 0x1c
        /*005a*/ 	.short	(.L_17 - .L_16)


	//   ....[0]....
.L_16:
        /*005c*/ 	.word	0x00000130


	//   ....[1]....
        /*0060*/ 	.word	0x000006c0


	//   ....[2]....
        /*0064*/ 	.word	0x00000910


	//   ....[3]....
        /*0068*/ 	.word	0x00000a80


	//   ....[4]....
        /*006c*/ 	.word	0x00000b30


	//----- nvinfo : EIATTR_CBANK_PARAM_SIZE
	.align		4
.L_17:
        /*0070*/ 	.byte	0x03, 0x19
        /*0072*/ 	.short	0x001c


	//----- nvinfo : EIATTR_PARAM_CBANK
	.align		4
        /*0074*/ 	.byte	0x04, 0x0a
        /*0076*/ 	.short	(.L_19 - .L_18)
	.align		4
.L_18:
        /*0078*/ 	.word	index@(.nv.constant0._Z9matrixMulPKiS0_Pii)
        /*007c*/ 	.short	0x0380
        /*007e*/ 	.short	0x001c


	//----- nvinfo : EIATTR_SW_WAR
	.align		4
.L_19:
        /*0080*/ 	.byte	0x04, 0x36
        /*0082*/ 	.short	(.L_21 - .L_20)
.L_20:
        /*0084*/ 	.word	0x00000008
.L_21:


//--------------------- .nv.callgraph             --------------------------
	.section	.nv.callgraph,"",@"SHT_CUDA_CALLGRAPH"
	.align	4
	.sectionentsize	8
	.align		4
        /*0000*/ 	.word	0x00000000
	.align		4
        /*0004*/ 	.word	0xffffffff
	.align		4
        /*0008*/ 	.word	0x00000000
	.align		4
        /*000c*/ 	.word	0xfffffffe
	.align		4
        /*0010*/ 	.word	0x00000000
	.align		4
        /*0014*/ 	.word	0xfffffffd
	.align		4
        /*0018*/ 	.word	0x00000000
	.align		4
        /*001c*/ 	.word	0xfffffffc


//--------------------- .text._Z9matrixMulPKiS0_Pii --------------------------
	.section	.text._Z9matrixMulPKiS0_Pii,"ax",@progbits
	.align	128
        .global         _Z9matrixMulPKiS0_Pii
        .type           _Z9matrixMulPKiS0_Pii,@function
        .size           _Z9matrixMulPKiS0_Pii,(.L_x_5 - _Z9matrixMulPKiS0_Pii)
        .other          _Z9matrixMulPKiS0_Pii,@"STO_CUDA_ENTRY STV_DEFAULT"
_Z9matrixMulPKiS0_Pii:
.text._Z9matrixMulPKiS0_Pii:
[----:B------:R-:W-:Y:S01]  /*0000*/  LDC R1, c[0x0][0x37c] ;  /* 0x0000df00ff017b82 */ /* 0x000fe20000000800 */
[----:B------:R-:W0:Y:S07]  /*0010*/  S2R R2, SR_TID.X ;  /* 0x0000000000027919 */ /* 0x000e2e0000002100 */
[----:B------:R-:W1:Y:S01]  /*0020*/  S2UR UR6, SR_CTAID.Y ;  /* 0x00000000000679c3 */ /* 0x000e620000002600 */
[----:B------:R-:W2:Y:S01]  /*0030*/  LDCU.64 UR4, c[0x0][0x358] ;  /* 0x00006b00ff0477ac */ /* 0x000ea20008000a00 */
[----:B------:R-:W3:Y:S06]  /*0040*/  S2R R6, SR_TID.Y ;  /* 0x0000000000067919 */ /* 0x000eec0000002200 */
[----:B------:R-:W1:Y:S08]  /*0050*/  LDC R17, c[0x0][0x364] ;  /* 0x0000d900ff117b82 */ /* 0x000e700000000800 */
[----:B------:R-:W0:Y:S08]  /*0060*/  S2UR UR7, SR_CTAID.X ;  /* 0x00000000000779c3 */ /* 0x000e300000002500 */
[----:B------:R-:W0:Y:S08]  /*0070*/  LDC R5, c[0x0][0x360] ;  /* 0x0000d800ff057b82 */ /* 0x000e300000000800 */
[----:B------:R-:W4:Y:S01]  /*0080*/  LDC R0, c[0x0][0x398] ;  /* 0x0000e600ff007b82 */ /* 0x000f220000000800 */
[----:B-1----:R-:W-:-:S05]  /*0090*/  IMAD R15, R17, UR6, RZ ;  /* 0x00000006110f7c24 */ /* 0x002fca000f8e02ff */
[----:B---3--:R-:W-:Y:S02]  /*00a0*/  IADD3 R3, PT, PT, R15, R6, RZ ;  /* 0x000000060f037210 */ /* 0x008fe40007ffe0ff */
[----:B------:R-:W1:Y:S01]  /*00b0*/  LDC.64 R10, c[0x0][0x390] ;  /* 0x0000e400ff0a7b82 */ /* 0x000e620000000a00 */
[----:B0-----:R-:W-:-:S05]  /*00c0*/  IMAD R5, R5, UR7, R2 ;  /* 0x0000000705057c24 */ /* 0x001fca000f8e0202 */
[C---:B------:R-:W-:Y:S02]  /*00d0*/  VIMNMX R13, PT, PT, R3.reuse, R5, !PT ;  /* 0x00000005030d7248 */ /* 0x040fe40007fe0100 */
[----:B----4-:R-:W-:Y:S01]  /*00e0*/  ISETP.GE.AND P0, PT, R0, 0x1, PT ;  /* 0x000000010000780c */ /* 0x010fe20003f06270 */
[----:B------:R-:W-:-:S03]  /*00f0*/  IMAD R9, R3, R0, R5 ;  /* 0x0000000003097224 */ /* 0x000fc600078e0205 */
[----:B------:R-:W-:Y:S01]  /*0100*/  ISETP.GE.OR P0, PT, R13, R0, !P0 ;  /* 0x000000000d00720c */ /* 0x000fe20004706670 */
[----:B-1----:R-:W-:-:S05]  /*0110*/  IMAD.WIDE R10, R9, 0x4, R10 ;  /* 0x00000004090a7825 */ /* 0x002fca00078e020a */
[----:B--2---:R0:W-:Y:S07]  /*0120*/  STG.E desc[UR4][R10.64], RZ ;  /* 0x000000ff0a007986 */ /* 0x0041ee000c101904 */
[----:B------:R-:W-:Y:S05]  /*0130*/  @P0 EXIT ;  /* 0x000000000000094d */ /* 0x000fea0003800000 */
[----:B------:R-:W-:Y:S01]  /*0140*/  ISETP.GE.U32.AND P0, PT, R0, 0x8, PT ;  /* 0x000000080000780c */ /* 0x000fe20003f06070 */
[----:B------:R-:W-:Y:S01]  /*0150*/  HFMA2 R24, -RZ, RZ, 0, 0 ;  /* 0x00000000ff187431 */ /* 0x000fe200000001ff */
[----:B------:R-:W-:-:S11]  /*0160*/  MOV R2, RZ ;  /* 0x000000ff00027202 */ /* 0x000fd60000000f00 */
[----:B------:R-:W-:Y:S05]  /*0170*/  @!P0 BRA `(.L_x_0) ;  /* 0x0000000400488947 */ /* 0x000fea0003800000 */
[----:B------:R-:W1:Y:S01]  /*0180*/  LDCU.64 UR8, c[0x0][0x380] ;  /* 0x00007000ff0877ac */ /* 0x000e620008000a00 */
[----:B------:R-:W2:Y:S01]  /*0190*/  LDC.64 R8, c[0x0][0x388] ;  /* 0x0000e200ff087b82 */ /* 0x000ea20000000a00 */
[----:B------:R-:W-:Y:S01]  /*01a0*/  MOV R7, RZ ;  /* 0x000000ff00077202 */ /* 0x000fe20000000f00 */
[C-C-:B------:R-:W-:Y:S01]  /*01b0*/  IMAD R23, R0.reuse, 0x3, R3.reuse ;  /* 0x0000000300177824 */ /* 0x140fe200078e0203 */
[C---:B------:R-:W-:Y:S01]  /*01c0*/  LOP3.LUT R4, R0.reuse, 0x7ffffff8, RZ, 0xc0, !PT ;  /* 0x7ffffff800047812 */ /* 0x040fe200078ec0ff */
[C---:B------:R-:W-:Y:S01]  /*01d0*/  IMAD R27, R0.reuse, 0x5, R3 ;  /* 0x00000005001b7824 */ /* 0x040fe200078e0203 */
[--C-:B------:R-:W-:Y:S01]  /*01e0*/  IADD3 R2, PT, PT, R15, R0, R6.reuse ;  /* 0x000000000f027210 */ /* 0x100fe20007ffe006 */
[----:B------:R-:W-:Y:S01]  /*01f0*/  IMAD.WIDE.U32 R12, R17, UR6, R6 ;  /* 0x00000006110c7c25 */ /* 0x000fe2000f8e0006 */
[CC--:B------:R-:W-:Y:S02]  /*0200*/  LEA R6, R0.reuse, R3.reuse, 0x1 ;  /* 0x0000000300067211 */ /* 0x0c0fe400078e08ff */
[C---:B------:R-:W-:Y:S01]  /*0210*/  LEA R25, R0.reuse, R3, 0x2 ;  /* 0x0000000300197211 */ /* 0x040fe200078e10ff */
[C-C-:B------:R-:W-:Y:S01]  /*0220*/  IMAD R29, R0.reuse, 0x6, R3.reuse ;  /* 0x00000006001d7824 */ /* 0x140fe200078e0203 */
[----:B------:R-:W-:Y:S01]  /*0230*/  MOV R24, RZ ;  /* 0x000000ff00187202 */ /* 0x000fe20000000f00 */
[----:B------:R-:W-:Y:S01]  /*0240*/  IMAD R22, R0, 0x7, R3 ;  /* 0x0000000700167824 */ /* 0x000fe200078e0203 */
[----:B------:R-:W-:-:S02]  /*0250*/  MOV R7, R5 ;  /* 0x0000000500077202 */ /* 0x000fc40000000f00 */
[----:B------:R-:W-:Y:S02]  /*0260*/  IADD3 R4, PT, PT, -R4, RZ, RZ ;  /* 0x000000ff04047210 */ /* 0x000fe40007ffe1ff */
[----:B-1----:R-:W-:-:S04]  /*0270*/  LEA R14, P0, R12, UR8, 0x2 ;  /* 0x000000080c0e7c11 */ /* 0x002fc8000f8010ff */
[----:B------:R-:W-:-:S09]  /*0280*/  LEA.HI.X R15, R12, UR9, R13, 0x2, P0 ;  /* 0x000000090c0f7c11 */ /* 0x000fd200080f140d */
.L_x_1:
[----:B--2---:R-:W-:Y:S01]  /*0290*/  IMAD.WIDE R12, R7, 0x4, R8 ;  /* 0x00000004070c7825 */ /* 0x004fe200078e0208 */
[----:B------:R-:W2:Y:S01]  /*02a0*/  LDG.E R19, desc[UR4][R14.64] ;  /* 0x000000040e137981 */ /* 0x000ea2000c1e1900 */
[----:B------:R-:W1:Y:S03]  /*02b0*/  LDC.64 R16, c[0x0][0x380] ;  /* 0x0000e000ff107b82 */ /* 0x000e660000000a00 */
[----:B------:R-:W2:Y:S01]  /*02c0*/  LDG.E R18, desc[UR4][R12.64] ;  /* 0x000000040c127981 */ /* 0x000ea2000c1e1900 */
[----:B-1----:R-:W-:-:S04]  /*02d0*/  IMAD.WIDE.U32 R20, R2, 0x4, R16 ;  /* 0x0000000402147825 */ /* 0x002fc800078e0010 */
[----:B--2---:R-:W-:Y:S02]  /*02e0*/  IMAD R28, R19, R18, R24 ;  /* 0x00000012131c7224 */ /* 0x004fe400078e0218 */
[----:B------:R-:W-:-:S03]  /*02f0*/  IMAD.WIDE.U32 R18, R0, 0x4, R12 ;  /* 0x0000000400127825 */ /* 0x000fc600078e000c */
[----:B------:R1:W-:Y:S04]  /*0300*/  STG.E desc[UR4][R10.64], R28 ;  /* 0x0000001c0a007986 */ /* 0x0003e8000c101904 */
[----:B------:R-:W2:Y:S04]  /*0310*/  LDG.E R18, desc[UR4][R18.64] ;  /* 0x0000000412127981 */ /* 0x000ea8000c1e1900 */
[----:B------:R-:W2:Y:S02]  /*0320*/  LDG.E R21, desc[UR4][R20.64] ;  /* 0x0000000414157981 */ /* 0x000ea4000c1e1900 */
[----:B--2---:R-:W-:-:S02]  /*0330*/  IMAD R26, R21, R18, R28 ;  /* 0x00000012151a7224 */ /* 0x004fc400078e021c */
[----:B------:R-:W-:-:S04]  /*0340*/  IMAD.WIDE.U32 R18, R0, 0x8, R12 ;  /* 0x0000000800127825 */ /* 0x000fc800078e000c */
[----:B------:R-:W-:Y:S01]  /*0350*/  IMAD.WIDE.U32 R20, R6, 0x4, R16 ;  /* 0x0000000406147825 */ /* 0x000fe200078e0010 */
[----:B------:R2:W-:Y:S04]  /*0360*/  STG.E desc[UR4][R10.64], R26 ;  /* 0x0000001a0a007986 */ /* 0x0005e8000c101904 */
[----:B-1----:R1:W3:Y:S04]  /*0370*/  LDG.E R28, desc[UR4][R18.64] ;  /* 0x00000004121c7981 */ /* 0x0022e8000c1e1900 */
[----:B------:R4:W3:Y:S01]  /*0380*/  LDG.E R24, desc[UR4][R20.64] ;  /* 0x0000000414187981 */ /* 0x0008e2000c1e1900 */
[----:B-1----:R-:W-:-:S04]  /*0390*/  IMAD.WIDE.U32 R18, R0, 0xc, R8 ;  /* 0x0000000c00127825 */ /* 0x002fc800078e0008 */
[----:B----4-:R-:W-:-:S04]  /*03a0*/  IMAD.WIDE.U32 R20, R23, 0x4, R16 ;  /* 0x0000000417147825 */ /* 0x010fc800078e0010 */
[----:B------:R-:W-:-:S04]  /*03b0*/  IMAD.WIDE R18, R7, 0x4, R18 ;  /* 0x0000000407127825 */ /* 0x000fc800078e0212 */
[----:B---3--:R-:W-:-:S05]  /*03c0*/  IMAD R24, R24, R28, R26 ;  /* 0x0000001c18187224 */ /* 0x008fca00078e021a */
[----:B------:R1:W-:Y:S04]  /*03d0*/  STG.E desc[UR4][R10.64], R24 ;  /* 0x000000180a007986 */ /* 0x0003e8000c101904 */
[----:B--2---:R2:W3:Y:S04]  /*03e0*/  LDG.E R26, desc[UR4][R18.64] ;  /* 0x00000004121a7981 */ /* 0x0044e8000c1e1900 */
[----:B------:R4:W3:Y:S01]  /*03f0*/  LDG.E R28, desc[UR4][R20.64] ;  /* 0x00000004141c7981 */ /* 0x0008e2000c1e1900 */
[----:B--2---:R-:W-:-:S04]  /*0400*/  IMAD.WIDE.U32 R18, R0, 0x10, R8 ;  /* 0x0000001000127825 */ /* 0x004fc800078e0008 */
[----:B----4-:R-:W-:-:S04]  /*0410*/  IMAD.WIDE R20, R7, 0x4, R18 ;  /* 0x0000000407147825 */ /* 0x010fc800078e0212 */
[----:B------:R-:W-:-:S04]  /*0420*/  IMAD.WIDE.U32 R18, R25, 0x4, R16 ;  /* 0x0000000419127825 */ /* 0x000fc800078e0010 */
[----:B---3--:R-:W-:-:S05]  /*0430*/  IMAD R26, R28, R26, R24 ;  /* 0x0000001a1c1a7224 */ /* 0x008fca00078e0218 */
[----:B------:R-:W-:Y:S04]  /*0440*/  STG.E desc[UR4][R10.64], R26 ;  /* 0x0000001a0a007986 */ /* 0x000fe8000c101904 */
[----:B------:R-:W2:Y:S04]  /*0450*/  LDG.E R21, desc[UR4][R20.64] ;  /* 0x0000000414157981 */ /* 0x000ea8000c1e1900 */
[----:B------:R3:W2:Y:S02]  /*0460*/  LDG.E R28, desc[UR4][R18.64] ;  /* 0x00000004121c7981 */ /* 0x0006a4000c1e1900 */
[----:B---3--:R-:W-:-:S04]  /*0470*/  IMAD.WIDE.U32 R18, R27, 0x4, R16 ;  /* 0x000000041b127825 */ /* 0x008fc800078e0010 */
[----:B--2---:R-:W-:Y:S02]  /*0480*/  IMAD R28, R28, R21, R26 ;  /* 0x000000151c1c7224 */ /* 0x004fe400078e021a */
[----:B------:R-:W-:-:S03]  /*0490*/  IMAD.WIDE.U32 R20, R0, 0x14, R12 ;  /* 0x0000001400147825 */ /* 0x000fc600078e000c */
[----:B------:R2:W-:Y:S04]  /*04a0*/  STG.E desc[UR4][R10.64], R28 ;  /* 0x0000001c0a007986 */ /* 0x0005e8000c101904 */
[----:B------:R-:W2:Y:S04]  /*04b0*/  LDG.E R21, desc[UR4][R20.64] ;  /* 0x0000000414157981 */ /* 0x000ea8000c1e1900 */
[----:B-1----:R1:W2:Y:S02]  /*04c0*/  LDG.E R24, desc[UR4][R18.64] ;  /* 0x0000000412187981 */ /* 0x0022a4000c1e1900 */
[----:B-1----:R-:W-:-:S04]  /*04d0*/  IMAD.WIDE.U32 R18, R0, 0x18, R8 ;  /* 0x0000001800127825 */ /* 0x002fc800078e0008 */
[----:B------:R-:W-:-:S04]  /*04e0*/  IMAD.WIDE R18, R7, 0x4, R18 ;  /* 0x0000000407127825 */ /* 0x000fc800078e0212 */
[----:B--2---:R-:W-:Y:S02]  /*04f0*/  IMAD R28, R24, R21, R28 ;  /* 0x00000015181c7224 */ /* 0x004fe400078e021c */
[----:B------:R-:W-:-:S03]  /*0500*/  IMAD.WIDE.U32 R20, R29, 0x4, R16 ;  /* 0x000000041d147825 */ /* 0x000fc600078e0010 */
[----:B------:R1:W-:Y:S04]  /*0510*/  STG.E desc[UR4][R10.64], R28 ;  /* 0x0000001c0a007986 */ /* 0x0003e8000c101904 */
[----:B------:R-:W2:Y:S04]  /*0520*/  LDG.E R26, desc[UR4][R18.64] ;  /* 0x00000004121a7981 */ /* 0x000ea8000c1e1900 */
[----:B------:R-:W2:Y:S01]  /*0530*/  LDG.E R24, desc[UR4][R20.64] ;  /* 0x0000000414187981 */ /* 0x000ea2000c1e1900 */
[----:B------:R-:W-:-:S04]  /*0540*/  IMAD.WIDE.U32 R16, R22, 0x4, R16 ;  /* 0x0000000416107825 */ /* 0x000fc800078e0010 */
[----:B------:R-:W-:-:S04]  /*0550*/  IMAD.WIDE.U32 R12, R0, 0x1c, R12 ;  /* 0x0000001c000c7825 */ /* 0x000fc800078e000c */
[----:B--2---:R-:W-:-:S05]  /*0560*/  IMAD R26, R24, R26, R28 ;  /* 0x0000001a181a7224 */ /* 0x004fca00078e021c */
[----:B------:R1:W-:Y:S04]  /*0570*/  STG.E desc[UR4][R10.64], R26 ;  /* 0x0000001a0a007986 */ /* 0x0003e8000c101904 */
[----:B------:R-:W2:Y:S04]  /*0580*/  LDG.E R17, desc[UR4][R16.64] ;  /* 0x0000000410117981 */ /* 0x000ea8000c1e1900 */
[----:B------:R-:W2:Y:S01]  /*0590*/  LDG.E R12, desc[UR4][R12.64] ;  /* 0x000000040c0c7981 */ /* 0x000ea2000c1e1900 */
[----:B------:R-:W-:-:S04]  /*05a0*/  IADD3 R4, PT, PT, R4, 0x8, RZ ;  /* 0x0000000804047810 */ /* 0x000fc80007ffe0ff */
[----:B------:R-:W-:Y:S01]  /*05b0*/  ISETP.NE.AND P0, PT, R4, RZ, PT ;  /* 0x000000ff0400720c */ /* 0x000fe20003f05270 */
[----:B--2---:R-:W-:-:S05]  /*05c0*/  IMAD R24, R17, R12, R26 ;  /* 0x0000000c11187224 */ /* 0x004fca00078e021a */
[----:B------:R1:W-:Y:S01]  /*05d0*/  STG.E desc[UR4][R10.64], R24 ;  /* 0x000000180a007986 */ /* 0x0003e2000c101904 */
[----:B------:R-:W-:-:S04]  /*05e0*/  SHF.L.U32 R12, R0, 0x3, RZ ;  /* 0x00000003000c7819 */ /* 0x000fc800000006ff */
[C---:B------:R-:W-:Y:S01]  /*05f0*/  IADD3 R7, PT, PT, R12.reuse, R7, RZ ;  /* 0x000000070c077210 */ /* 0x040fe20007ffe0ff */
[C---:B------:R-:W-:Y:S01]  /*0600*/  IMAD.WIDE.U32 R14, R12.reuse, 0x4, R14 ;  /* 0x000000040c0e7825 */ /* 0x040fe200078e000e */
[C---:B------:R-:W-:Y:S02]  /*0610*/  IADD3 R2, PT, PT, R12.reuse, R2, RZ ;  /* 0x000000020c027210 */ /* 0x040fe40007ffe0ff */
[C---:B------:R-:W-:Y:S02]  /*0620*/  IADD3 R6, PT, PT, R12.reuse, R6, RZ ;  /* 0x000000060c067210 */ /* 0x040fe40007ffe0ff */
[C---:B------:R-:W-:Y:S02]  /*0630*/  IADD3 R23, PT, PT, R12.reuse, R23, RZ ;  /* 0x000000170c177210 */ /* 0x040fe40007ffe0ff */
[C---:B------:R-:W-:Y:S02]  /*0640*/  IADD3 R25, PT, PT, R12.reuse, R25, RZ ;  /* 0x000000190c197210 */ /* 0x040fe40007ffe0ff */
[----:B------:R-:W-:-:S02]  /*0650*/  IADD3 R27, PT, PT, R12, R27, RZ ;  /* 0x0000001b0c1b7210 */ /* 0x000fc40007ffe0ff */
[C---:B------:R-:W-:Y:S02]  /*0660*/  IADD3 R29, PT, PT, R12.reuse, R29, RZ ;  /* 0x0000001d0c1d7210 */ /* 0x040fe40007ffe0ff */
[----:B------:R-:W-:Y:S01]  /*0670*/  IADD3 R22, PT, PT, R12, R22, RZ ;  /* 0x000000160c167210 */ /* 0x000fe20007ffe0ff */
[----:B-1----:R-:W-:Y:S06]  /*0680*/  @P0 BRA `(.L_x_1) ;  /* 0xfffffffc00000947 */ /* 0x002fec000383ffff */
[----:B------:R-:W-:-:S07]  /*0690*/  LOP3.LUT R2, R0, 0x7ffffff8, RZ, 0xc0, !PT ;  /* 0x7ffffff800027812 */ /* 0x000fce00078ec0ff */
.L_x_0:
[----:B------:R-:W-:-:S04]  /*06a0*/  LOP3.LUT R6, R0, 0x7, RZ, 0xc0, !PT ;  /* 0x0000000700067812 */ /* 0x000fc800078ec0ff */
[----:B------:R-:W-:-:S13]  /*06b0*/  ISETP.NE.AND P0, PT, R6, RZ, PT ;  /* 0x000000ff0600720c */ /* 0x000fda0003f05270 */
[----:B------:R-:W-:Y:S05]  /*06c0*/  @!P0 EXIT ;  /* 0x000000000000894d */ /* 0x000fea0003800000 */
[----:B------:R-:W-:Y:S02]  /*06d0*/  ISETP.GE.U32.AND P0, PT, R6, 0x4, PT ;  /* 0x000000040600780c */ /* 0x000fe40003f06070 */
[----:B------:R-:W-:-:S04]  /*06e0*/  LOP3.LUT R4, R0, 0x3, RZ, 0xc0, !PT ;  /* 0x0000000300047812 */ /* 0x000fc800078ec0ff */
[----:B------:R-:W-:-:S07]  /*06f0*/  ISETP.NE.AND P1, PT, R4, RZ, PT ;  /* 0x000000ff0400720c */ /* 0x000fce0003f25270 */
[----:B------:R-:W-:Y:S06]  /*0700*/  @!P0 BRA `(.L_x_2) ;  /* 0x0000000000808947 */ /* 0x000fec0003800000 */
[----:B------:R-:W1:Y:S01]  /*0710*/  LDC.64 R6, c[0x0][0x380] ;  /* 0x0000e000ff067b82 */ /* 0x000e620000000a00 */
[CC--:B------:R-:W-:Y:S02]  /*0720*/  IMAD R13, R2.reuse, R0.reuse, R3 ;  /* 0x00000000020d7224 */ /* 0x0c0fe400078e0203 */
[----:B------:R-:W-:-:S05]  /*0730*/  IMAD R17, R2, R0, R5 ;  /* 0x0000000002117224 */ /* 0x000fca00078e0205 */
[----:B------:R-:W2:Y:S01]  /*0740*/  LDC.64 R8, c[0x0][0x388] ;  /* 0x0000e200ff087b82 */ /* 0x000ea20000000a00 */
[----:B-1----:R-:W-:-:S06]  /*0750*/  IMAD.WIDE.U32 R14, R13, 0x4, R6 ;  /* 0x000000040d0e7825 */ /* 0x002fcc00078e0006 */
[----:B------:R-:W3:Y:S01]  /*0760*/  LDG.E R15, desc[UR4][R14.64] ;  /* 0x000000040e0f7981 */ /* 0x000ee2000c1e1900 */
[----:B--2---:R-:W-:-:S05]  /*0770*/  IMAD.WIDE R8, R17, 0x4, R8 ;  /* 0x0000000411087825 */ /* 0x004fca00078e0208 */
[----:B------:R-:W3:Y:S01]  /*0780*/  LDG.E R12, desc[UR4][R8.64] ;  /* 0x00000004080c7981 */ /* 0x000ee2000c1e1900 */
[----:B------:R-:W-:-:S05]  /*0790*/  IADD3 R21, PT, PT, R13, R0, RZ ;  /* 0x000000000d157210 */ /* 0x000fca0007ffe0ff */
[----:B------:R-:W-:-:S04]  /*07a0*/  IMAD.WIDE.U32 R16, R21, 0x4, R6 ;  /* 0x0000000415107825 */ /* 0x000fc800078e0006 */
[----:B---3--:R-:W-:Y:S02]  /*07b0*/  IMAD R19, R15, R12, R24 ;  /* 0x0000000c0f137224 */ /* 0x008fe400078e0218 */
[----:B------:R-:W-:-:S03]  /*07c0*/  IMAD.WIDE.U32 R12, R0, 0x4, R8 ;  /* 0x00000004000c7825 */ /* 0x000fc600078e0008 */
[----:B------:R1:W-:Y:S04]  /*07d0*/  STG.E desc[UR4][R10.64], R19 ;  /* 0x000000130a007986 */ /* 0x0003e8000c101904 */
[----:B------:R-:W2:Y:S04]  /*07e0*/  LDG.E R16, desc[UR4][R16.64] ;  /* 0x0000000410107981 */ /* 0x000ea8000c1e1900 */
[----:B------:R-:W2:Y:S01]  /*07f0*/  LDG.E R18, desc[UR4][R12.64] ;  /* 0x000000040c127981 */ /* 0x000ea2000c1e1900 */
[----:B------:R-:W-:Y:S01]  /*0800*/  IADD3 R23, PT, PT, R21, R0, RZ ;  /* 0x0000000015177210 */ /* 0x000fe20007ffe0ff */
[----:B------:R-:W-:-:S04]  /*0810*/  IMAD.WIDE.U32 R8, R0, 0x4, R12 ;  /* 0x0000000400087825 */ /* 0x000fc800078e000c */
[----:B------:R-:W-:-:S04]  /*0820*/  IMAD.WIDE.U32 R14, R23, 0x4, R6 ;  /* 0x00000004170e7825 */ /* 0x000fc800078e0006 */
[----:B--2---:R-:W-:-:S05]  /*0830*/  IMAD R21, R16, R18, R19 ;  /* 0x0000001210157224 */ /* 0x004fca00078e0213 */
[----:B------:R2:W-:Y:S04]  /*0840*/  STG.E desc[UR4][R10.64], R21 ;  /* 0x000000150a007986 */ /* 0x0005e8000c101904 */
[----:B------:R-:W1:Y:S04]  /*0850*/  LDG.E R14, desc[UR4][R14.64] ;  /* 0x000000040e0e7981 */ /* 0x000e68000c1e1900 */
[----:B------:R-:W1:Y:S01]  /*0860*/  LDG.E R18, desc[UR4][R8.64] ;  /* 0x0000000408127981 */ /* 0x000e62000c1e1900 */
[----:B------:R-:W-:Y:S01]  /*0870*/  IADD3 R23, PT, PT, R23, R0, RZ ;  /* 0x0000000017177210 */ /* 0x000fe20007ffe0ff */
[----:B------:R-:W-:-:S04]  /*0880*/  IMAD.WIDE.U32 R12, R0, 0x4, R8 ;  /* 0x00000004000c7825 */ /* 0x000fc800078e0008 */
[----:B------:R-:W-:-:S04]  /*0890*/  IMAD.WIDE.U32 R6, R23, 0x4, R6 ;  /* 0x0000000417067825 */ /* 0x000fc800078e0006 */
[----:B-1----:R-:W-:-:S05]  /*08a0*/  IMAD R19, R14, R18, R21 ;  /* 0x000000120e137224 */ /* 0x002fca00078e0215 */
[----:B------:R2:W-:Y:S04]  /*08b0*/  STG.E desc[UR4][R10.64], R19 ;  /* 0x000000130a007986 */ /* 0x0005e8000c101904 */
[----:B------:R-:W3:Y:S04]  /*08c0*/  LDG.E R6, desc[UR4][R6.64] ;  /* 0x0000000406067981 */ /* 0x000ee8000c1e1900 */
[----:B------:R-:W3:Y:S01]  /*08d0*/  LDG.E R12, desc[UR4][R12.64] ;  /* 0x000000040c0c7981 */ /* 0x000ee2000c1e1900 */
[----:B------:R-:W-:Y:S01]  /*08e0*/  IADD3 R2, PT, PT, R2, 0x4, RZ ;  /* 0x0000000402027810 */ /* 0x000fe20007ffe0ff */
[----:B---3--:R-:W-:-:S05]  /*08f0*/  IMAD R24, R6, R12, R19 ;  /* 0x0000000c06187224 */ /* 0x008fca00078e0213 */
[----:B------:R2:W-:Y:S02]  /*0900*/  STG.E desc[UR4][R10.64], R24 ;  /* 0x000000180a007986 */ /* 0x0005e4000c101904 */
.L_x_2:
[----:B------:R-:W-:Y:S05]  /*0910*/  @!P1 EXIT ;  /* 0x000000000000994d */ /* 0x000fea0003800000 */
[----:B------:R-:W-:Y:S02]  /*0920*/  ISETP.NE.AND P0, PT, R4, 0x1, PT ;  /* 0x000000010400780c */ /* 0x000fe40003f05270 */
[----:B------:R-:W-:-:S04]  /*0930*/  LOP3.LUT R6, R0, 0x1, RZ, 0xc0, !PT ;  /* 0x0000000100067812 */ /* 0x000fc800078ec0ff */
[----:B------:R-:W-:-:S07]  /*0940*/  ISETP.NE.U32.AND P1, PT, R6, 0x1, PT ;  /* 0x000000010600780c */ /* 0x000fce0003f25070 */
[----:B------:R-:W-:Y:S06]  /*0950*/  @!P0 BRA `(.L_x_3) ;  /* 0x0000000000488947 */ /* 0x000fec0003800000 */
[----:B------:R-:W1:Y:S01]  /*0960*/  LDC.64 R6, c[0x0][0x380] ;  /* 0x0000e000ff067b82 */ /* 0x000e620000000a00 */
[CC--:B------:R-:W-:Y:S02]  /*0970*/  IMAD R15, R2.reuse, R0.reuse, R3 ;  /* 0x00000000020f7224 */ /* 0x0c0fe400078e0203 */
[----:B------:R-:W-:-:S05]  /*0980*/  IMAD R17, R2, R0, R5 ;  /* 0x0000000002117224 */ /* 0x000fca00078e0205 */
[----:B------:R-:W3:Y:S01]  /*0990*/  LDC.64 R8, c[0x0][0x388] ;  /* 0x0000e200ff087b82 */ /* 0x000ee20000000a00 */
[----:B-1----:R-:W-:-:S06]  /*09a0*/  IMAD.WIDE.U32 R12, R15, 0x4, R6 ;  /* 0x000000040f0c7825 */ /* 0x002fcc00078e0006 */
[----:B------:R-:W4:Y:S01]  /*09b0*/  LDG.E R13, desc[UR4][R12.64] ;  /* 0x000000040c0d7981 */ /* 0x000f22000c1e1900 */
[----:B---3--:R-:W-:-:S05]  /*09c0*/  IMAD.WIDE R8, R17, 0x4, R8 ;  /* 0x0000000411087825 */ /* 0x008fca00078e0208 */
[----:B------:R-:W4:Y:S01]  /*09d0*/  LDG.E R4, desc[UR4][R8.64] ;  /* 0x0000000408047981 */ /* 0x000f22000c1e1900 */
[----:B------:R-:W-:-:S05]  /*09e0*/  IADD3 R15, PT, PT, R15, R0, RZ ;  /* 0x000000000f0f7210 */ /* 0x000fca0007ffe0ff */
[----:B------:R-:W-:-:S04]  /*09f0*/  IMAD.WIDE.U32 R6, R15, 0x4, R6 ;  /* 0x000000040f067825 */ /* 0x000fc800078e0006 */
[----:B------:R-:W-:-:S04]  /*0a00*/  IMAD.WIDE.U32 R14, R0, 0x4, R8 ;  /* 0x00000004000e7825 */ /* 0x000fc800078e0008 */
[----:B----4-:R-:W-:-:S05]  /*0a10*/  IMAD R17, R13, R4, R24 ;  /* 0x000000040d117224 */ /* 0x010fca00078e0218 */
[----:B------:R1:W-:Y:S04]  /*0a20*/  STG.E desc[UR4][R10.64], R17 ;  /* 0x000000110a007986 */ /* 0x0003e8000c101904 */
[----:B------:R-:W2:Y:S04]  /*0a30*/  LDG.E R6, desc[UR4][R6.64] ;  /* 0x0000000406067981 */ /* 0x000ea8000c1e1900 */
[----:B------:R-:W2:Y:S01]  /*0a40*/  LDG.E R14, desc[UR4][R14.64] ;  /* 0x000000040e0e7981 */ /* 0x000ea2000c1e1900 */
[----:B------:R-:W-:Y:S01]  /*0a50*/  IADD3 R2, PT, PT, R2, 0x2, RZ ;  /* 0x0000000202027810 */ /* 0x000fe20007ffe0ff */
[----:B--2---:R-:W-:-:S05]  /*0a60*/  IMAD R24, R6, R14, R17 ;  /* 0x0000000e06187224 */ /* 0x004fca00078e0211 */
[----:B------:R1:W-:Y:S02]  /*0a70*/  STG.E desc[UR4][R10.64], R24 ;  /* 0x000000180a007986 */ /* 0x0003e4000c101904 */
.L_x_3:
[----:B------:R-:W-:Y:S05]  /*0a80*/  @P1 EXIT ;  /* 0x000000000000194d */ /* 0x000fea0003800000 */
[----:B------:R-:W3:Y:S01]  /*0a90*/  LDC.64 R6, c[0x0][0x380] ;  /* 0x0000e000ff067b82 */ /* 0x000ee20000000a00 */
[CC--:B------:R-:W-:Y:S02]  /*0aa0*/  IMAD R3, R2.reuse, R0.reuse, R3 ;  /* 0x0000000002037224 */ /* 0x0c0fe400078e0203 */
[----:B------:R-:W-:-:S05]  /*0ab0*/  IMAD R5, R2, R0, R5 ;  /* 0x0000000002057224 */ /* 0x000fca00078e0205 */
[----:B------:R-:W4:Y:S01]  /*0ac0*/  LDC.64 R8, c[0x0][0x388] ;  /* 0x0000e200ff087b82 */ /* 0x000f220000000a00 */
[----:B---3--:R-:W-:-:S06]  /*0ad0*/  IMAD.WIDE.U32 R2, R3, 0x4, R6 ;  /* 0x0000000403027825 */ /* 0x008fcc00078e0006 */
[----:B------:R-:W3:Y:S01]  /*0ae0*/  LDG.E R3, desc[UR4][R2.64] ;  /* 0x0000000402037981 */ /* 0x000ee2000c1e1900 */
[----:B----4-:R-:W-:-:S06]  /*0af0*/  IMAD.WIDE R4, R5, 0x4, R8 ;  /* 0x0000000405047825 */ /* 0x010fcc00078e0208 */
[----:B------:R-:W3:Y:S02]  /*0b00*/  LDG.E R4, desc[UR4][R4.64] ;  /* 0x0000000404047981 */ /* 0x000ee4000c1e1900 */
[----:B---3--:R-:W-:-:S05]  /*0b10*/  IMAD R7, R3, R4, R24 ;  /* 0x0000000403077224 */ /* 0x008fca00078e0218 */
[----:B------:R-:W-:Y:S01]  /*0b20*/  STG.E desc[UR4][R10.64], R7 ;  /* 0x000000070a007986 */ /* 0x000fe2000c101904 */
[----:B------:R-:W-:Y:S05]  /*0b30*/  EXIT ;  /* 0x000000000000794d */ /* 0x000fea0003800000 */
.L_x_4:
[----:B------:R-:W-:-:S00]  /*0b40*/  BRA `(.L_x_4) ;  /* 0xfffffffc00fc7947 */ /* 0x000fc0000383ffff */
[----:B------:R-:W-:-:S00]  /*0b50*/  NOP ;  /* 0x0000000000007918 */ /* 0x000fc00000000000 */
        /* <DEDUP_REMOVED lines=10> */
.L_x_5:


//--------------------- .nv.shared.reserved.0     --------------------------
	.section	.nv.shared.reserved.0,"aw",@nobits
	.weak		__nv_reservedSMEM_offset_0_alias
	.size		__nv_reservedSMEM_offset_0_alias, 0, 64
	.other		__nv_reservedSMEM_offset_0_alias,@"STO_CUDA_RESERVED_SHARED STV_DEFAULT"
__nv_reservedSMEM_offset_0_alias:
	.zero		0
	.zero		64


//--------------------- .nv.constant0._Z9matrixMulPKiS0_Pii --------------------------
	.section	.nv.constant0._Z9matrixMulPKiS0_Pii,"a",@progbits
	.sectionflags	@""
	.align	4
.nv.constant0._Z9matrixMulPKiS0_Pii:
	.zero		924


//--------------------- SYMBOLS --------------------------

	.type		.nv.reservedSmem.offset0,@object
	.size		.nv.reservedSmem.offset0,0x4
